	.headerflags	@"EF_CUDA_TEXMODE_UNIFIED EF_CUDA_64BIT_ADDRESS EF_CUDA_ACCELERATORS EF_CUDA_SM90 EF_CUDA_VIRTUAL_SM(EF_CUDA_SM90)"
	.elftype	@"ET_EXEC"


//--------------------- .nv.info                  --------------------------
	.section	.nv.info,"",@"SHT_CUDA_INFO"
	.align	4


	//----- nvinfo : EIATTR_REGCOUNT
	.align		4
        /*0000*/ 	.byte	0x04, 0x2f
        /*0002*/ 	.short	(.L_3 - .L_2)
	.align		4
.L_2:
        /*0004*/ 	.word	index@(triton_poi_fused_cat_5)
        /*0008*/ 	.word	0x0000001d


	//----- nvinfo : EIATTR_MIN_STACK_SIZE
	.align		4
.L_3:
        /*000c*/ 	.byte	0x04, 0x12
        /*000e*/ 	.short	(.L_5 - .L_4)
	.align		4
.L_4:
        /*0010*/ 	.word	index@(triton_poi_fused_cat_5)
        /*0014*/ 	.word	0x00000000


	//----- nvinfo : EIATTR_FRAME_SIZE
	.align		4
.L_5:
        /*0018*/ 	.byte	0x04, 0x11
        /*001a*/ 	.short	(.L_7 - .L_6)
	.align		4
.L_6:
        /*001c*/ 	.word	index@(triton_poi_fused_cat_5)
        /*0020*/ 	.word	0x00000000


	//----- nvinfo : EIATTR_MIN_STACK_SIZE
	.align		4
.L_7:
        /*0024*/ 	.byte	0x04, 0x12
        /*0026*/ 	.short	(.L_9 - .L_8)
	.align		4
.L_8:
        /*0028*/ 	.word	index@(triton_poi_fused_cat_5)
        /*002c*/ 	.word	0x00000000
.L_9:


//--------------------- .nv.info.triton_poi_fused_cat_5 --------------------------
	.section	.nv.info.triton_poi_fused_cat_5,"",@"SHT_CUDA_INFO"
	.sectionflags	@""
	.align	4


	//----- nvinfo : EIATTR_CUDA_API_VERSION
	.align		4
        /*0000*/ 	.byte	0x04, 0x37
        /*0002*/ 	.short	(.L_11 - .L_10)
.L_10:
        /*0004*/ 	.word	0x0000007c


	//----- nvinfo : EIATTR_KPARAM_INFO
	.align		4
.L_11:
        /*0008*/ 	.byte	0x04, 0x17
        /*000a*/ 	.short	(.L_13 - .L_12)
.L_12:
        /*000c*/ 	.word	0x00000000
        /*0010*/ 	.short	0x000b
        /*0012*/ 	.short	0x0058
        /*0014*/ 	.byte	0x00, 0xf0, 0x11, 0x00


	//----- nvinfo : EIATTR_KPARAM_INFO
	.align		4
.L_13:
        /*0018*/ 	.byte	0x04, 0x17
        /*001a*/ 	.short	(.L_15 - .L_14)
.L_14:
        /*001c*/ 	.word	0x00000000
        /*0020*/ 	.short	0x000a
        /*0022*/ 	.short	0x0050
        /*0024*/ 	.byte	0x00, 0xf4, 0x21, 0x00


	//----- nvinfo : EIATTR_KPARAM_INFO
	.align		4
.L_15:
        /*0028*/ 	.byte	0x04, 0x17
        /*002a*/ 	.short	(.L_17 - .L_16)
.L_16:
        /*002c*/ 	.word	0x00000000
        /*0030*/ 	.short	0x0009
        /*0032*/ 	.short	0x0048
        /*0034*/ 	.byte	0x00, 0xf4, 0x21, 0x00


	//----- nvinfo : EIATTR_KPARAM_INFO
	.align		4
.L_17:
        /*0038*/ 	.byte	0x04, 0x17
        /*003a*/ 	.short	(.L_19 - .L_18)
.L_18:
        /*003c*/ 	.word	0x00000000
        /*0040*/ 	.short	0x0008
        /*0042*/ 	.short	0x0040
        /*0044*/ 	.byte	0x00, 0xf4, 0x21, 0x00


	//----- nvinfo : EIATTR_KPARAM_INFO
	.align		4
.L_19:
        /*0048*/ 	.byte	0x04, 0x17
        /*004a*/ 	.short	(.L_21 - .L_20)
.L_20:
        /*004c*/ 	.word	0x00000000
        /*0050*/ 	.short	0x0007
        /*0052*/ 	.short	0x0038
        /*0054*/ 	.byte	0x00, 0xf4, 0x21, 0x00


	//----- nvinfo : EIATTR_KPARAM_INFO
	.align		4
.L_21:
        /*0058*/ 	.byte	0x04, 0x17
        /*005a*/ 	.short	(.L_23 - .L_22)
.L_22:
        /*005c*/ 	.word	0x00000000
        /*0060*/ 	.short	0x0006
        /*0062*/ 	.short	0x0030
        /*0064*/ 	.byte	0x00, 0xf4, 0x21, 0x00


	//----- nvinfo : EIATTR_KPARAM_INFO
	.align		4
.L_23:
        /*0068*/ 	.byte	0x04, 0x17
        /*006a*/ 	.short	(.L_25 - .L_24)
.L_24:
        /*006c*/ 	.word	0x00000000
        /*0070*/ 	.short	0x0005
        /*0072*/ 	.short	0x0028
        /*0074*/ 	.byte	0x00, 0xf4, 0x21, 0x00


	//----- nvinfo : EIATTR_KPARAM_INFO
	.align		4
.L_25:
        /*0078*/ 	.byte	0x04, 0x17
        /*007a*/ 	.short	(.L_27 - .L_26)
.L_26:
        /*007c*/ 	.word	0x00000000
        /*0080*/ 	.short	0x0004
        /*0082*/ 	.short	0x0020
        /*0084*/ 	.byte	0x00, 0xf4, 0x21, 0x00


	//----- nvinfo : EIATTR_KPARAM_INFO
	.align		4
.L_27:
        /*0088*/ 	.byte	0x04, 0x17
        /*008a*/ 	.short	(.L_29 - .L_28)
.L_28:
        /*008c*/ 	.word	0x00000000
        /*0090*/ 	.short	0x0003
        /*0092*/ 	.short	0x0018
        /*0094*/ 	.byte	0x00, 0xf4, 0x21, 0x00


	//----- nvinfo : EIATTR_KPARAM_INFO
	.align		4
.L_29:
        /*0098*/ 	.byte	0x04, 0x17
        /*009a*/ 	.short	(.L_31 - .L_30)
.L_30:
        /*009c*/ 	.word	0x00000000
        /*00a0*/ 	.short	0x0002
        /*00a2*/ 	.short	0x0010
        /*00a4*/ 	.byte	0x00, 0xf4, 0x21, 0x00


	//----- nvinfo : EIATTR_KPARAM_INFO
	.align		4
.L_31:
        /*00a8*/ 	.byte	0x04, 0x17
        /*00aa*/ 	.short	(.L_33 - .L_32)
.L_32:
        /*00ac*/ 	.word	0x00000000
        /*00b0*/ 	.short	0x0001
        /*00b2*/ 	.short	0x0008
        /*00b4*/ 	.byte	0x00, 0xf4, 0x21, 0x00


	//----- nvinfo : EIATTR_KPARAM_INFO
	.align		4
.L_33:
        /*00b8*/ 	.byte	0x04, 0x17
        /*00ba*/ 	.short	(.L_35 - .L_34)
.L_34:
        /*00bc*/ 	.word	0x00000000
        /*00c0*/ 	.short	0x0000
        /*00c2*/ 	.short	0x0000
        /*00c4*/ 	.byte	0x00, 0xf4, 0x21, 0x00


	//----- nvinfo : EIATTR_SPARSE_MMA_MASK
	.align		4
.L_35:
        /*00c8*/ 	.byte	0x03, 0x50
        /*00ca*/ 	.short	0x0000


	//----- nvinfo : EIATTR_MAXREG_COUNT
	.align		4
        /*00cc*/ 	.byte	0x03, 0x1b
        /*00ce*/ 	.short	0x00ff


	//----- nvinfo : EIATTR_EXIT_INSTR_OFFSETS
	.align		4
        /*00d0*/ 	.byte	0x04, 0x1c
        /*00d2*/ 	.short	(.L_37 - .L_36)


	//   ....[0]....
.L_36:
        /*00d4*/ 	.word	0x000006b0


	//   ....[1]....
        /*00d8*/ 	.word	0x000006d0


	//----- nvinfo : EIATTR_REQNTID
	.align		4
.L_37:
        /*00dc*/ 	.byte	0x04, 0x10
        /*00de*/ 	.short	(.L_39 - .L_38)
.L_38:
        /*00e0*/ 	.word	0x00000080
        /*00e4*/ 	.word	0x00000001
        /*00e8*/ 	.word	0x00000001


	//----- nvinfo : EIATTR_CBANK_PARAM_SIZE
	.align		4
.L_39:
        /*00ec*/ 	.byte	0x03, 0x19
        /*00ee*/ 	.short	0x005c


	//----- nvinfo : EIATTR_PARAM_CBANK
	.align		4
        /*00f0*/ 	.byte	0x04, 0x0a
        /*00f2*/ 	.short	(.L_41 - .L_40)
	.align		4
.L_40:
        /*00f4*/ 	.word	index@(.nv.constant0.triton_poi_fused_cat_5)
        /*00f8*/ 	.short	0x0210
        /*00fa*/ 	.short	0x005c


	//----- nvinfo : EIATTR_SW_WAR
	.align		4
.L_41:
        /*00fc*/ 	.byte	0x04, 0x36
        /*00fe*/ 	.short	(.L_43 - .L_42)
.L_42:
        /*0100*/ 	.word	0x00000008
.L_43:


//--------------------- .nv.callgraph             --------------------------
	.section	.nv.callgraph,"",@"SHT_CUDA_CALLGRAPH"
	.align	4
	.sectionentsize	8
	.align		4
        /*0000*/ 	.word	0x00000000
	.align		4
        /*0004*/ 	.word	0xffffffff
	.align		4
        /*0008*/ 	.word	0x00000000
	.align		4
        /*000c*/ 	.word	0xfffffffe
	.align		4
        /*0010*/ 	.word	0x00000000
	.align		4
        /*0014*/ 	.word	0xfffffffd
	.align		4
        /*0018*/ 	.word	0x00000000
	.align		4
        /*001c*/ 	.word	0xfffffffc


//--------------------- .nv.constant4             --------------------------
	.section	.nv.constant4,"a",@progbits
	.align	8
	.align		8
.nv.constant4:
        /*0000*/ 	.dword	_$_str
	.align		8
        /*0008*/ 	.dword	_$_str_$_2


//--------------------- .text.triton_poi_fused_cat_5 --------------------------
	.section	.text.triton_poi_fused_cat_5,"ax",@progbits
	.align	128
        .global         triton_poi_fused_cat_5
        .type           triton_poi_fused_cat_5,@function
        .size           triton_poi_fused_cat_5,(.L_x_1 - triton_poi_fused_cat_5)
        .other          triton_poi_fused_cat_5,@"STO_CUDA_ENTRY STV_DEFAULT"
triton_poi_fused_cat_5:
.text.triton_poi_fused_cat_5:
[----:B------:R-:W0:Y:S01]  /*0000*/  LDC R1, c[0x0][0x28] ;  /* 0x00000a00ff017b82 */ /* 0x000e220000000800 */
[----:B------:R-:W1:Y:S07]  /*0010*/  S2R R18, SR_TID.X ;  /* 0x0000000000127919 */ /* 0x000e6e0000002100 */
[----:B------:R-:W2:Y:S01]  /*0020*/  LDC.64 R4, c[0x0][0x248] ;  /* 0x00009200ff047b82 */ /* 0x000ea20000000a00 */
[----:B------:R-:W-:Y:S01]  /*0030*/  IMAD.MOV.U32 R22, RZ, RZ, RZ ;  /* 0x000000ffff167224 */ /* 0x000fe200078e00ff */
[----:B------:R-:W-:Y:S01]  /*0040*/  ULDC.64 UR4, c[0x0][0x208] ;  /* 0x0000820000047ab9 */ /* 0x000fe20000000a00 */
[----:B------:R-:W3:Y:S05]  /*0050*/  S2R R3, SR_CTAID.X ;  /* 0x0000000000037919 */ /* 0x000eea0000002500 */
[----:B------:R-:W4:Y:S08]  /*0060*/  LDC.64 R12, c[0x0][0x238] ;  /* 0x00008e00ff0c7b82 */ /* 0x000f300000000a00 */
[----:B------:R-:W5:Y:S08]  /*0070*/  LDC.64 R10, c[0x0][0x210] ;  /* 0x00008400ff0a7b82 */ /* 0x000f700000000a00 */
[----:B------:R-:W2:Y:S01]  /*0080*/  LDC.64 R14, c[0x0][0x240] ;  /* 0x00009000ff0e7b82 */ /* 0x000ea20000000a00 */
[----:B-1----:R-:W-:-:S07]  /*0090*/  LOP3.LUT R18, R18, 0x7f, RZ, 0xc0, !PT ;  /* 0x0000007f12127812 */ /* 0x002fce00078ec0ff */
[----:B------:R-:W1:Y:S01]  /*00a0*/  LDC.64 R16, c[0x0][0x218] ;  /* 0x00008600ff107b82 */ /* 0x000e620000000a00 */
[----:B---3--:R-:W-:-:S07]  /*00b0*/  IMAD R18, R3, 0x80, R18 ;  /* 0x0000008003127824 */ /* 0x008fce00078e0212 */
[----:B------:R-:W3:Y:S01]  /*00c0*/  LDC.64 R2, c[0x0][0x220] ;  /* 0x00008800ff027b82 */ /* 0x000ee20000000a00 */
[----:B------:R-:W-:Y:S02]  /*00d0*/  SHF.R.S32.HI R7, RZ, 0x1f, R18 ;  /* 0x0000001fff077819 */ /* 0x000fe40000011412 */
[----:B------:R-:W-:Y:S02]  /*00e0*/  ISETP.GE.AND P0, PT, R18, 0x400, PT ;  /* 0x000004001200780c */ /* 0x000fe40003f06270 */
[----:B------:R-:W-:-:S04]  /*00f0*/  LEA.HI R6, R7, R18, RZ, 0x6 ;  /* 0x0000001207067211 */ /* 0x000fc800078f30ff */
[----:B------:R-:W-:-:S04]  /*0100*/  SHF.R.S32.HI R23, RZ, 0x6, R6 ;  /* 0x00000006ff177819 */ /* 0x000fc80000011406 */
[----:B------:R-:W-:-:S04]  /*0110*/  LEA.HI R0, R23, R23, RZ, 0x2 ;  /* 0x0000001717007211 */ /* 0x000fc800078f10ff */
[----:B------:R-:W-:-:S05]  /*0120*/  LOP3.LUT R0, R0, 0xfffffffc, RZ, 0xc0, !PT ;  /* 0xfffffffc00007812 */ /* 0x000fca00078ec0ff */
[----:B------:R-:W-:-:S04]  /*0130*/  IMAD.IADD R23, R23, 0x1, -R0 ;  /* 0x0000000117177824 */ /* 0x000fc800078e0a00 */
[C---:B---3--:R-:W-:Y:S01]  /*0140*/  IMAD.WIDE R2, R23.reuse, 0x4, R2 ;  /* 0x0000000417027825 */ /* 0x048fe200078e0202 */
[C---:B------:R-:W-:Y:S02]  /*0150*/  ISETP.GE.AND P1, PT, R23.reuse, 0x2, PT ;  /* 0x000000021700780c */ /* 0x040fe40003f26270 */
[C---:B------:R-:W-:Y:S02]  /*0160*/  ISETP.GT.AND P2, PT, R23.reuse, 0x1, !P0 ;  /* 0x000000011700780c */ /* 0x040fe40004744270 */
[----:B------:R-:W-:Y:S01]  /*0170*/  ISETP.LT.AND P3, PT, R18, 0x400, !P1 ;  /* 0x000004001200780c */ /* 0x000fe20004f61270 */
[----:B------:R-:W-:Y:S01]  /*0180*/  HFMA2.MMA R0, -RZ, RZ, 0, 0 ;  /* 0x00000000ff007435 */ /* 0x000fe200000001ff */
[----:B--2---:R-:W-:-:S09]  /*0190*/  IMAD.WIDE R4, R23, 0x4, R4 ;  /* 0x0000000417047825 */ /* 0x004fd200078e0204 */
[----:B------:R2:W3:Y:S04]  /*01a0*/  @P2 LDG.E.EL R0, desc[UR4][R4.64+-0x8] ;  /* 0xfffff80404002981 */ /* 0x0004e8000c2e1900 */
[----:B------:R1:W3:Y:S01]  /*01b0*/  @P3 LDG.E.EL R22, desc[UR4][R2.64] ;  /* 0x0000000402163981 */ /* 0x0002e2000c2e1900 */
[----:B------:R-:W-:Y:S02]  /*01c0*/  LEA.HI R8, R7, R18, RZ, 0x8 ;  /* 0x0000001207087211 */ /* 0x000fe400078f40ff */
[----:B------:R-:W-:Y:S02]  /*01d0*/  LOP3.LUT R7, R6, 0xffffffc0, RZ, 0xc0, !PT ;  /* 0xffffffc006077812 */ /* 0x000fe400078ec0ff */
[----:B------:R-:W-:Y:S01]  /*01e0*/  SHF.R.S32.HI R20, RZ, 0x8, R8 ;  /* 0x00000008ff147819 */ /* 0x000fe20000011408 */
[----:B--2---:R-:W2:Y:S02]  /*01f0*/  LDC.64 R4, c[0x0][0x230] ;  /* 0x00008c00ff047b82 */ /* 0x004ea40000000a00 */
[----:B------:R-:W-:Y:S01]  /*0200*/  IMAD.IADD R7, R18, 0x1, -R7 ;  /* 0x0000000112077824 */ /* 0x000fe200078e0a07 */
[----:B------:R-:W-:-:S03]  /*0210*/  LOP3.LUT R9, R8, 0xffffff00, RZ, 0xc0, !PT ;  /* 0xffffff0008097812 */ /* 0x000fc600078ec0ff */
[----:B------:R-:W-:Y:S02]  /*0220*/  IMAD R6, R20, 0x80, R7 ;  /* 0x0000008014067824 */ /* 0x000fe400078e0207 */
[----:B------:R-:W-:Y:S01]  /*0230*/  IMAD.IADD R19, R18, 0x1, -R9 ;  /* 0x0000000112137824 */ /* 0x000fe200078e0a09 */
[----:B01----:R-:W0:Y:S02]  /*0240*/  LDC.64 R2, c[0x0][0x228] ;  /* 0x00008a00ff027b82 */ /* 0x003e240000000a00 */
[----:B------:R-:W-:-:S06]  /*0250*/  LEA R21, R23, R6, 0x6 ;  /* 0x0000000617157211 */ /* 0x000fcc00078e30ff */
[----:B------:R-:W1:Y:S08]  /*0260*/  LDC.64 R6, c[0x0][0x250] ;  /* 0x00009400ff067b82 */ /* 0x000e700000000a00 */
[----:B------:R-:W1:Y:S01]  /*0270*/  LDC.64 R8, c[0x0][0x258] ;  /* 0x00009600ff087b82 */ /* 0x000e620000000a00 */
[----:B------:R-:W-:Y:S02]  /*0280*/  VIADD R21, R21, 0xffffff80 ;  /* 0xffffff8015157836 */ /* 0x000fe40000000000 */
[----:B------:R-:W-:-:S02]  /*0290*/  IMAD R19, R20, 0x80, R19 ;  /* 0x0000008014137824 */ /* 0x000fc400078e0213 */
[----:B----4-:R-:W-:Y:S01]  /*02a0*/  IMAD.WIDE R12, R21, 0x4, R12 ;  /* 0x00000004150c7825 */ /* 0x010fe200078e020c */
[----:B------:R-:W-:Y:S02]  /*02b0*/  CS2R R20, SRZ ;  /* 0x0000000000147805 */ /* 0x000fe4000001ff00 */
[----:B------:R-:W-:Y:S01]  /*02c0*/  CS2R R24, SRZ ;  /* 0x0000000000187805 */ /* 0x000fe2000001ff00 */
[----:B-----5:R-:W-:Y:S01]  /*02d0*/  IMAD.WIDE R10, R19, 0x4, R10 ;  /* 0x00000004130a7825 */ /* 0x020fe200078e020a */
[----:B------:R-:W-:-:S03]  /*02e0*/  MOV R19, RZ ;  /* 0x000000ff00137202 */ /* 0x000fc60000000f00 */
[C---:B------:R-:W-:Y:S01]  /*02f0*/  IMAD.WIDE R14, R23.reuse, 0x4, R14 ;  /* 0x00000004170e7825 */ /* 0x040fe200078e020e */
[----:B------:R-:W4:Y:S03]  /*0300*/  @P2 LDG.E R24, desc[UR4][R12.64] ;  /* 0x000000040c182981 */ /* 0x000f26000c1e1900 */
[----:B------:R-:W-:Y:S01]  /*0310*/  IMAD.WIDE R16, R23, 0x4, R16 ;  /* 0x0000000417107825 */ /* 0x000fe200078e0210 */
[----:B------:R5:W4:Y:S04]  /*0320*/  @P2 LDG.E.EL R21, desc[UR4][R14.64+-0x8] ;  /* 0xfffff8040e152981 */ /* 0x000b28000c2e1900 */
[----:B------:R-:W4:Y:S01]  /*0330*/  @P3 LDG.E R19, desc[UR4][R10.64] ;  /* 0x000000040a133981 */ /* 0x000f22000c1e1900 */
[----:B------:R-:W-:-:S03]  /*0340*/  IMAD.MOV.U32 R26, RZ, RZ, RZ ;  /* 0x000000ffff1a7224 */ /* 0x000fc600078e00ff */
[----:B------:R-:W4:Y:S01]  /*0350*/  @P3 LDG.E.EL R20, desc[UR4][R16.64] ;  /* 0x0000000410143981 */ /* 0x000f22000c2e1900 */
[----:B-----5:R-:W-:Y:S01]  /*0360*/  HFMA2.MMA R14, -RZ, RZ, 0, 0 ;  /* 0x00000000ff0e7435 */ /* 0x020fe200000001ff */
[----:B0-----:R-:W-:-:S04]  /*0370*/  IMAD.WIDE R2, R23, 0x4, R2 ;  /* 0x0000000417027825 */ /* 0x001fc800078e0202 */
[C---:B--2---:R-:W-:Y:S01]  /*0380*/  IMAD.WIDE R4, R23.reuse, 0x4, R4 ;  /* 0x0000000417047825 */ /* 0x044fe200078e0204 */
[----:B------:R0:W2:Y:S03]  /*0390*/  @P3 LDG.E.EL R25, desc[UR4][R2.64] ;  /* 0x0000000402193981 */ /* 0x0000a6000c2e1900 */
[C---:B-1----:R-:W-:Y:S01]  /*03a0*/  IMAD.WIDE R6, R23.reuse, 0x4, R6 ;  /* 0x0000000417067825 */ /* 0x042fe200078e0206 */
[----:B------:R1:W5:Y:S03]  /*03b0*/  @P3 LDG.E.EL R26, desc[UR4][R4.64] ;  /* 0x00000004041a3981 */ /* 0x000366000c2e1900 */
[----:B------:R-:W-:-:S04]  /*03c0*/  IMAD.WIDE R8, R23, 0x4, R8 ;  /* 0x0000000417087825 */ /* 0x000fc800078e0208 */
[----:B------:R-:W-:Y:S01]  /*03d0*/  IMAD.MOV.U32 R23, RZ, RZ, RZ ;  /* 0x000000ffff177224 */ /* 0x000fe200078e00ff */
[----:B------:R-:W5:Y:S05]  /*03e0*/  @P2 LDG.E.EL R14, desc[UR4][R8.64+-0x8] ;  /* 0xfffff804080e2981 */ /* 0x000f6a000c2e1900 */
[----:B------:R1:W5:Y:S01]  /*03f0*/  @P2 LDG.E.EL R23, desc[UR4][R6.64+-0x8] ;  /* 0xfffff80406172981 */ /* 0x000362000c2e1900 */
[----:B0-----:R-:W-:Y:S01]  /*0400*/  IMAD.MOV.U32 R2, RZ, RZ, 0x3e800000 ;  /* 0x3e800000ff027424 */ /* 0x001fe200078e00ff */
[----:B---3--:R-:W-:-:S05]  /*0410*/  SEL R22, R22, RZ, P3 ;  /* 0x000000ff16167207 */ /* 0x008fca0001800000 */
[----:B------:R-:W-:Y:S01]  /*0420*/  FADD R22, R22, 9.9999997473787516356e-06 ;  /* 0x3727c5ac16167421 */ /* 0x000fe20000000000 */
[----:B------:R-:W-:-:S03]  /*0430*/  SEL R0, R0, RZ, P2 ;  /* 0x000000ff00007207 */ /* 0x000fc60001000000 */
[----:B------:R-:W0:Y:S02]  /*0440*/  MUFU.SQRT R10, R22 ;  /* 0x00000016000a7308 */ /* 0x000e240000002000 */
[----:B------:R-:W-:-:S06]  /*0450*/  FADD R0, R0, 9.9999997473787516356e-06 ;  /* 0x3727c5ac00007421 */ /* 0x000fcc0000000000 */
[----:B------:R-:W3:Y:S01]  /*0460*/  MUFU.SQRT R11, R0 ;  /* 0x00000000000b7308 */ /* 0x000ee20000002000 */
[C---:B0-----:R-:W-:Y:S02]  /*0470*/  FSETP.GT.AND P6, PT, R10.reuse, 8.50705917302346158658e+37, PT ;  /* 0x7e8000000a00780b */ /* 0x041fe40003fc4000 */
[----:B------:R-:W-:Y:S02]  /*0480*/  FSETP.GEU.AND P4, PT, R10, 1.175494350822287508e-38, PT ;  /* 0x008000000a00780b */ /* 0x000fe40003f8e000 */
[----:B-1----:R-:W-:Y:S02]  /*0490*/  FSEL R5, R2, 1, P6 ;  /* 0x3f80000002057808 */ /* 0x002fe40003000000 */
[----:B---3--:R-:W-:-:S07]  /*04a0*/  FSETP.GT.AND P5, PT, R11, 8.50705917302346158658e+37, PT ;  /* 0x7e8000000b00780b */ /* 0x008fce0003fa4000 */
[----:B------:R-:W-:Y:S01]  /*04b0*/  @P6 FMUL R10, R10, 0.25 ;  /* 0x3e8000000a0a6820 */ /* 0x000fe20000400000 */
[----:B------:R-:W-:-:S03]  /*04c0*/  FSETP.GEU.AND P6, PT, R11, 1.175494350822287508e-38, PT ;  /* 0x008000000b00780b */ /* 0x000fc60003fce000 */
[----:B------:R-:W-:Y:S02]  /*04d0*/  @!P4 FMUL R10, R10, 16777216 ;  /* 0x4b8000000a0ac820 */ /* 0x000fe40000400000 */
[----:B------:R-:W-:-:S08]  /*04e0*/  @P5 FMUL R11, R11, 0.25 ;  /* 0x3e8000000b0b5820 */ /* 0x000fd00000400000 */
[----:B------:R-:W-:Y:S01]  /*04f0*/  @!P6 FMUL R11, R11, 16777216 ;  /* 0x4b8000000b0be820 */ /* 0x000fe20000400000 */
[----:B------:R-:W0:Y:S01]  /*0500*/  MUFU.RCP R10, R10 ;  /* 0x0000000a000a7308 */ /* 0x000e220000001000 */
[----:B------:R-:W-:Y:S02]  /*0510*/  FSEL R6, R2, 1, P5 ;  /* 0x3f80000002067808 */ /* 0x000fe40002800000 */
[----:B------:R-:W1:Y:S05]  /*0520*/  LDC.64 R2, c[0x0][0x260] ;  /* 0x00009800ff027b82 */ /* 0x000e6a0000000a00 */
[----:B------:R-:W3:Y:S01]  /*0530*/  MUFU.RCP R11, R11 ;  /* 0x0000000b000b7308 */ /* 0x000ee20000001000 */
[----:B----4-:R-:W-:Y:S01]  /*0540*/  SEL R4, R19, RZ, P3 ;  /* 0x000000ff13047207 */ /* 0x010fe20001800000 */
[----:B------:R-:W-:Y:S01]  /*0550*/  @!P4 FMUL R5, R5, 16777216 ;  /* 0x4b8000000505c820 */ /* 0x000fe20000400000 */
[----:B------:R-:W-:Y:S01]  /*0560*/  SEL R7, R20, RZ, P3 ;  /* 0x000000ff14077207 */ /* 0x000fe20001800000 */
[----:B------:R-:W-:Y:S01]  /*0570*/  @!P6 FMUL R6, R6, 16777216 ;  /* 0x4b8000000606e820 */ /* 0x000fe20000400000 */
[----:B------:R-:W-:-:S02]  /*0580*/  SEL R21, R21, RZ, P2 ;  /* 0x000000ff15157207 */ /* 0x000fc40001000000 */
[----:B------:R-:W-:Y:S01]  /*0590*/  SEL R0, R24, RZ, P2 ;  /* 0x000000ff18007207 */ /* 0x000fe20001000000 */
[----:B0-----:R-:W-:Y:S01]  /*05a0*/  FMUL R5, R10, R5 ;  /* 0x000000050a057220 */ /* 0x001fe20000400000 */
[----:B------:R-:W-:Y:S01]  /*05b0*/  FADD R4, R4, -R7 ;  /* 0x8000000704047221 */ /* 0x000fe20000000000 */
[----:B--2---:R-:W-:Y:S02]  /*05c0*/  SEL R25, R25, RZ, P3 ;  /* 0x000000ff19197207 */ /* 0x004fe40001800000 */
[----:B------:R-:W-:Y:S01]  /*05d0*/  FADD R0, R0, -R21 ;  /* 0x8000001500007221 */ /* 0x000fe20000000000 */
[----:B-----5:R-:W-:Y:S01]  /*05e0*/  SEL R26, R26, RZ, P3 ;  /* 0x000000ff1a1a7207 */ /* 0x020fe20001800000 */
[----:B---3--:R-:W-:Y:S01]  /*05f0*/  FMUL R11, R11, R6 ;  /* 0x000000060b0b7220 */ /* 0x008fe20000400000 */
[----:B------:R-:W-:Y:S01]  /*0600*/  FMUL R4, R5, R4 ;  /* 0x0000000405047220 */ /* 0x000fe20000400000 */
[----:B------:R-:W-:Y:S02]  /*0610*/  SEL R14, R14, RZ, P2 ;  /* 0x000000ff0e0e7207 */ /* 0x000fe40001000000 */
[----:B------:R-:W-:Y:S01]  /*0620*/  FMUL R11, R0, R11 ;  /* 0x0000000b000b7220 */ /* 0x000fe20000400000 */
[----:B------:R-:W-:Y:S01]  /*0630*/  SEL R23, R23, RZ, P2 ;  /* 0x000000ff17177207 */ /* 0x000fe20001000000 */
[----:B------:R-:W-:-:S04]  /*0640*/  FFMA R4, R25, R4, R26 ;  /* 0x0000000419047223 */ /* 0x000fc8000000001a */
[----:B------:R-:W-:Y:S01]  /*0650*/  FFMA R14, R11, R23, R14 ;  /* 0x000000170b0e7223 */ /* 0x000fe2000000000e */
[----:B------:R-:W-:-:S04]  /*0660*/  FSETP.GEU.AND P2, PT, R4, RZ, PT ;  /* 0x000000ff0400720b */ /* 0x000fc80003f4e000 */
[----:B------:R-:W-:Y:S01]  /*0670*/  FSETP.GEU.AND P3, PT, R14, RZ, PT ;  /* 0x000000ff0e00720b */ /* 0x000fe20003f6e000 */
[----:B-1----:R-:W-:Y:S01]  /*0680*/  IMAD.WIDE R2, R18, 0x4, R2 ;  /* 0x0000000412027825 */ /* 0x002fe200078e0202 */
[----:B------:R-:W-:Y:S02]  /*0690*/  FSEL R5, R4, RZ, P2 ;  /* 0x000000ff04057208 */ /* 0x000fe40001000000 */
[----:B------:R-:W-:Y:S01]  /*06a0*/  @P1 FSEL R5, R14, RZ, P3 ;  /* 0x000000ff0e051208 */ /* 0x000fe20001800000 */
[----:B------:R-:W-:Y:S08]  /*06b0*/  @P0 EXIT ;  /* 0x000000000000094d */ /* 0x000ff00003800000 */
[----:B------:R-:W-:Y:S01]  /*06c0*/  STG.E desc[UR4][R2.64], R5 ;  /* 0x0000000502007986 */ /* 0x000fe2000c101904 */
[----:B------:R-:W-:Y:S05]  /*06d0*/  EXIT ;  /* 0x000000000000794d */ /* 0x000fea0003800000 */
.L_x_0:
[----:B------:R-:W-:-:S00]  /*06e0*/  BRA `(.L_x_0) ;  /* 0xfffffffc00fc7947 */ /* 0x000fc0000383ffff */
[----:B------:R-:W-:-:S00]  /*06f0*/  NOP ;  /* 0x0000000000007918 */ /* 0x000fc00000000000 */
        /* <DEDUP_REMOVED lines=8> */
.L_x_1:


//--------------------- .nv.global.init           --------------------------
	.section	.nv.global.init,"aw",@progbits
.nv.global.init:
	.type		_$_str,@object
	.size		_$_str,(_$_str_$_2 - _$_str)
_$_str:
        /*0000*/ 	.byte	0x5f, 0x5f, 0x43, 0x55, 0x44, 0x41, 0x5f, 0x46, 0x54, 0x5a, 0x00
	.type		_$_str_$_2,@object
	.size		_$_str_$_2,(.L_1 - _$_str_$_2)
_$_str_$_2:
        /*000b*/ 	.byte	0x5f, 0x5f, 0x43, 0x55, 0x44, 0x41, 0x5f, 0x50, 0x52, 0x45, 0x43, 0x5f, 0x53, 0x51, 0x52, 0x54
        /*001b*/ 	.byte	0x00
.L_1:


//--------------------- .nv.constant0.triton_poi_fused_cat_5 --------------------------
	.section	.nv.constant0.triton_poi_fused_cat_5,"a",@progbits
	.sectionflags	@""
	.align	4
.nv.constant0.triton_poi_fused_cat_5:
	.zero		620
